//
// Generated by NVIDIA NVVM Compiler
//
// Compiler Build ID: CL-36424714
// Cuda compilation tools, release 13.0, V13.0.88
// Based on NVVM 20.0.0
//

.version 9.0
.target sm_100
.address_size 64

	// .globl	_Z4Inc1PfS_

.visible .entry _Z4Inc1PfS_(
	.param .u64 .ptr .align 1 _Z4Inc1PfS__param_0,
	.param .u64 .ptr .align 1 _Z4Inc1PfS__param_1
)
{
	.reg .pred 	%p<4>;
	.reg .b32 	%r<13>;
	.reg .b32 	%f<15>;
	.reg .b64 	%rd<8>;

	ld.param.u64 	%rd3, [_Z4Inc1PfS__param_0];
	ld.param.u64 	%rd4, [_Z4Inc1PfS__param_1];
	mov.u32 	%r6, %tid.x;
	mov.u32 	%r7, %ctaid.x;
	mov.u32 	%r8, %ntid.x;
	mad.lo.s32 	%r1, %r7, %r8, %r6;
	setp.gt.s32 	%p1, %r1, 0;
	@%p1 bra 	$L__BB0_5;
	cvta.to.global.u64 	%rd5, %rd3;
	cvta.to.global.u64 	%rd6, %rd4;
	mul.wide.s32 	%rd7, %r1, 4;
	add.s64 	%rd1, %rd5, %rd7;
	add.s64 	%rd2, %rd6, %rd7;
	ld.global.f32 	%f13, [%rd1];
	mov.b32 	%r11, 0;
$L__BB0_2:
	add.f32 	%f13, %f13, 0f3F800000;
	st.global.f32 	[%rd1], %f13;
	mov.b32 	%r12, 0;
$L__BB0_3:
	st.global.f32 	[%rd2], %f13;
	ld.global.f32 	%f6, [%rd1];
	st.global.f32 	[%rd2], %f6;
	ld.global.f32 	%f7, [%rd1];
	st.global.f32 	[%rd2], %f7;
	ld.global.f32 	%f8, [%rd1];
	st.global.f32 	[%rd2], %f8;
	ld.global.f32 	%f9, [%rd1];
	st.global.f32 	[%rd2], %f9;
	ld.global.f32 	%f10, [%rd1];
	st.global.f32 	[%rd2], %f10;
	ld.global.f32 	%f11, [%rd1];
	st.global.f32 	[%rd2], %f11;
	ld.global.f32 	%f12, [%rd1];
	st.global.f32 	[%rd2], %f12;
	ld.global.f32 	%f13, [%rd1];
	st.global.f32 	[%rd2], %f13;
	add.s32 	%r12, %r12, 64;
	setp.ne.s32 	%p2, %r12, 256;
	@%p2 bra 	$L__BB0_3;
	add.s32 	%r11, %r11, 1;
	setp.ne.s32 	%p3, %r11, 1048576;
	@%p3 bra 	$L__BB0_2;
$L__BB0_5:
	ret;

}
	// .globl	_Z4Inc2PfS_
.visible .entry _Z4Inc2PfS_(
	.param .u64 .ptr .align 1 _Z4Inc2PfS__param_0,
	.param .u64 .ptr .align 1 _Z4Inc2PfS__param_1
)
{
	.reg .pred 	%p<4>;
	.reg .b32 	%r<13>;
	.reg .b32 	%f<15>;
	.reg .b64 	%rd<8>;

	ld.param.u64 	%rd3, [_Z4Inc2PfS__param_0];
	ld.param.u64 	%rd4, [_Z4Inc2PfS__param_1];
	mov.u32 	%r6, %tid.x;
	mov.u32 	%r7, %ctaid.x;
	mov.u32 	%r8, %ntid.x;
	mad.lo.s32 	%r1, %r7, %r8, %r6;
	setp.gt.s32 	%p1, %r1, 1023;
	@%p1 bra 	$L__BB1_5;
	cvta.to.global.u64 	%rd5, %rd3;
	cvta.to.global.u64 	%rd6, %rd4;
	mul.wide.s32 	%rd7, %r1, 4;
	add.s64 	%rd1, %rd5, %rd7;
	add.s64 	%rd2, %rd6, %rd7;
	ld.global.f32 	%f13, [%rd1];
	mov.b32 	%r11, 0;
$L__BB1_2:
	add.f32 	%f13, %f13, 0f3F800000;
	st.global.f32 	[%rd1], %f13;
	mov.b32 	%r12, 0;
$L__BB1_3:
	st.global.f32 	[%rd2], %f13;
	ld.global.f32 	%f6, [%rd1];
	st.global.f32 	[%rd2], %f6;
	ld.global.f32 	%f7, [%rd1];
	st.global.f32 	[%rd2], %f7;
	ld.global.f32 	%f8, [%rd1];
	st.global.f32 	[%rd2], %f8;
	ld.global.f32 	%f9, [%rd1];
	st.global.f32 	[%rd2], %f9;
	ld.global.f32 	%f10, [%rd1];
	st.global.f32 	[%rd2], %f10;
	ld.global.f32 	%f11, [%rd1];
	st.global.f32 	[%rd2], %f11;
	ld.global.f32 	%f12, [%rd1];
	st.global.f32 	[%rd2], %f12;
	ld.global.f32 	%f13, [%rd1];
	st.global.f32 	[%rd2], %f13;
	add.s32 	%r12, %r12, 64;
	setp.ne.s32 	%p2, %r12, 256;
	@%p2 bra 	$L__BB1_3;
	add.s32 	%r11, %r11, 1;
	setp.ne.s32 	%p3, %r11, 1048576;
	@%p3 bra 	$L__BB1_2;
$L__BB1_5:
	ret;

}


// ===== COMPILED SASS (sm_100) =====

	.target	sm_100

	.elftype	@"ET_EXEC"


//--------------------- .note.nv.tkinfo           --------------------------
	.section	.note.nv.tkinfo,"",@"SHT_NOTE"
	.sectionflags	@"SHF_NOTE_NV_TKINFO"
	.tkinfo
        /*0018*/ 	.word	0x00000002
        /*0030*/ 	.string	""
        /*0030*/ 	.string	"ptxas"
        /*0030*/ 	.string	"Cuda compilation tools, release 13.0, V13.0.88"
        /*0030*/ 	.string	"Build cuda_13.0.r13.0/compiler.36424714_0"
        /*0030*/ 	.string	"-arch sm_100 -m 64 "



//--------------------- .note.nv.cuinfo           --------------------------
	.section	.note.nv.cuinfo,"",@"SHT_NOTE"
	.sectionflags	@"SHF_NOTE_NV_CUINFO"
        /*0018*/ 	.short	0x0002
        /*001a*/ 	.short	0x0064
        /*001c*/ 	.short	0x0082
	.zero		2


//--------------------- .nv.info                  --------------------------
	.section	.nv.info,"",@"SHT_CUDA_INFO"
	.align	4


	//----- nvinfo : EIATTR_REGCOUNT
	.align		4
        /*0000*/ 	.byte	0x04, 0x2f
        /*0002*/ 	.short	(.L_1 - .L_0)
	.align		4
.L_0:
        /*0004*/ 	.word	index@(_Z4Inc1PfS_)
        /*0008*/ 	.word	0x00000016


	//----- nvinfo : EIATTR_FRAME_SIZE
	.align		4
.L_1:
        /*000c*/ 	.byte	0x04, 0x11
        /*000e*/ 	.short	(.L_3 - .L_2)
	.align		4
.L_2:
        /*0010*/ 	.word	index@(_Z4Inc1PfS_)
        /*0014*/ 	.word	0x00000000


	//----- nvinfo : EIATTR_REGCOUNT
	.align		4
.L_3:
        /*0018*/ 	.byte	0x04, 0x2f
        /*001a*/ 	.short	(.L_5 - .L_4)
	.align		4
.L_4:
        /*001c*/ 	.word	index@(_Z4Inc2PfS_)
        /*0020*/ 	.word	0x00000016


	//----- nvinfo : EIATTR_FRAME_SIZE
	.align		4
.L_5:
        /*0024*/ 	.byte	0x04, 0x11
        /*0026*/ 	.short	(.L_7 - .L_6)
	.align		4
.L_6:
        /*0028*/ 	.word	index@(_Z4Inc2PfS_)
        /*002c*/ 	.word	0x00000000


	//----- nvinfo : EIATTR_MIN_STACK_SIZE
	.align		4
.L_7:
        /*0030*/ 	.byte	0x04, 0x12
        /*0032*/ 	.short	(.L_9 - .L_8)
	.align		4
.L_8:
        /*0034*/ 	.word	index@(_Z4Inc2PfS_)
        /*0038*/ 	.word	0x00000000


	//----- nvinfo : EIATTR_MIN_STACK_SIZE
	.align		4
.L_9:
        /*003c*/ 	.byte	0x04, 0x12
        /*003e*/ 	.short	(.L_11 - .L_10)
	.align		4
.L_10:
        /*0040*/ 	.word	index@(_Z4Inc1PfS_)
        /*0044*/ 	.word	0x00000000
.L_11:


//--------------------- .nv.compat                --------------------------
	.section	.nv.compat,"",@"SHT_CUDA_COMPAT_INFO"
	.align	4
        /*0000*/ 	.byte	0x02, 0x09, 0x00, 0x00, 0x02, 0x02, 0x01, 0x00, 0x02, 0x05, 0x05, 0x00, 0x03, 0x07, 0x01, 0x01
        /*0010*/ 	.byte	0x02, 0x03, 0x00, 0x00, 0x02, 0x06, 0x01, 0x00, 0x04, 0x0b, 0x08, 0x00, 0x09, 0x00, 0x00, 0x00
        /*0020*/ 	.byte	0x00, 0x00, 0x00, 0x00


//--------------------- .nv.info._Z4Inc2PfS_      --------------------------
	.section	.nv.info._Z4Inc2PfS_,"",@"SHT_CUDA_INFO"
	.sectionflags	@""
	.align	4


	//----- nvinfo : EIATTR_CUDA_API_VERSION
	.align		4
        /*0000*/ 	.byte	0x04, 0x37
        /*0002*/ 	.short	(.L_13 - .L_12)
.L_12:
        /*0004*/ 	.word	0x00000082


	//----- nvinfo : EIATTR_KPARAM_INFO
	.align		4
.L_13:
        /*0008*/ 	.byte	0x04, 0x17
        /*000a*/ 	.short	(.L_15 - .L_14)
.L_14:
        /*000c*/ 	.word	0x00000000
        /*0010*/ 	.short	0x0001
        /*0012*/ 	.short	0x0008
        /*0014*/ 	.byte	0x00, 0xf5, 0x21, 0x00


	//----- nvinfo : EIATTR_KPARAM_INFO
	.align		4
.L_15:
        /*0018*/ 	.byte	0x04, 0x17
        /*001a*/ 	.short	(.L_17 - .L_16)
.L_16:
        /*001c*/ 	.word	0x00000000
        /*0020*/ 	.short	0x0000
        /*0022*/ 	.short	0x0000
        /*0024*/ 	.byte	0x00, 0xf5, 0x21, 0x00


	//----- nvinfo : EIATTR_SPARSE_MMA_MASK
	.align		4
.L_17:
        /*0028*/ 	.byte	0x03, 0x50
        /*002a*/ 	.short	0x0000


	//----- nvinfo : EIATTR_MAXREG_COUNT
	.align		4
        /*002c*/ 	.byte	0x03, 0x1b
        /*002e*/ 	.short	0x00ff


	//----- nvinfo : EIATTR_MERCURY_ISA_VERSION
	.align		4
        /*0030*/ 	.byte	0x03, 0x5f
        /*0032*/ 	.short	0x0101


	//----- nvinfo : EIATTR_VRC_CTA_INIT_COUNT
	.align		4
        /*0034*/ 	.byte	0x02, 0x4a
	.zero		1
	.zero		1


	//----- nvinfo : EIATTR_EXIT_INSTR_OFFSETS
	.align		4
        /*0038*/ 	.byte	0x04, 0x1c
        /*003a*/ 	.short	(.L_19 - .L_18)


	//   ....[0]....
.L_18:
        /*003c*/ 	.word	0x00000060


	//   ....[1]....
        /*0040*/ 	.word	0x00000570


	//----- nvinfo : EIATTR_CBANK_PARAM_SIZE
	.align		4
.L_19:
        /*0044*/ 	.byte	0x03, 0x19
        /*0046*/ 	.short	0x0010


	//----- nvinfo : EIATTR_PARAM_CBANK
	.align		4
        /*0048*/ 	.byte	0x04, 0x0a
        /*004a*/ 	.short	(.L_21 - .L_20)
	.align		4
.L_20:
        /*004c*/ 	.word	index@(.nv.constant0._Z4Inc2PfS_)
        /*0050*/ 	.short	0x0380
        /*0052*/ 	.short	0x0010


	//----- nvinfo : EIATTR_SW_WAR
	.align		4
.L_21:
        /*0054*/ 	.byte	0x04, 0x36
        /*0056*/ 	.short	(.L_23 - .L_22)
.L_22:
        /*0058*/ 	.word	0x00000008
.L_23:


//--------------------- .nv.info._Z4Inc1PfS_      --------------------------
	.section	.nv.info._Z4Inc1PfS_,"",@"SHT_CUDA_INFO"
	.sectionflags	@""
	.align	4


	//----- nvinfo : EIATTR_CUDA_API_VERSION
	.align		4
        /*0000*/ 	.byte	0x04, 0x37
        /*0002*/ 	.short	(.L_25 - .L_24)
.L_24:
        /*0004*/ 	.word	0x00000082


	//----- nvinfo : EIATTR_KPARAM_INFO
	.align		4
.L_25:
        /*0008*/ 	.byte	0x04, 0x17
        /*000a*/ 	.short	(.L_27 - .L_26)
.L_26:
        /*000c*/ 	.word	0x00000000
        /*0010*/ 	.short	0x0001
        /*0012*/ 	.short	0x0008
        /*0014*/ 	.byte	0x00, 0xf5, 0x21, 0x00


	//----- nvinfo : EIATTR_KPARAM_INFO
	.align		4
.L_27:
        /*0018*/ 	.byte	0x04, 0x17
        /*001a*/ 	.short	(.L_29 - .L_28)
.L_28:
        /*001c*/ 	.word	0x00000000
        /*0020*/ 	.short	0x0000
        /*0022*/ 	.short	0x0000
        /*0024*/ 	.byte	0x00, 0xf5, 0x21, 0x00


	//----- nvinfo : EIATTR_SPARSE_MMA_MASK
	.align		4
.L_29:
        /*0028*/ 	.byte	0x03, 0x50
        /*002a*/ 	.short	0x0000


	//----- nvinfo : EIATTR_MAXREG_COUNT
	.align		4
        /*002c*/ 	.byte	0x03, 0x1b
        /*002e*/ 	.short	0x00ff


	//----- nvinfo : EIATTR_MERCURY_ISA_VERSION
	.align		4
        /*0030*/ 	.byte	0x03, 0x5f
        /*0032*/ 	.short	0x0101


	//----- nvinfo : EIATTR_VRC_CTA_INIT_COUNT
	.align		4
        /*0034*/ 	.byte	0x02, 0x4a
	.zero		1
	.zero		1


	//----- nvinfo : EIATTR_EXIT_INSTR_OFFSETS
	.align		4
        /*0038*/ 	.byte	0x04, 0x1c
        /*003a*/ 	.short	(.L_31 - .L_30)


	//   ....[0]....
.L_30:
        /*003c*/ 	.word	0x00000060


	//   ....[1]....
        /*0040*/ 	.word	0x00000570


	//----- nvinfo : EIATTR_CBANK_PARAM_SIZE
	.align		4
.L_31:
        /*0044*/ 	.byte	0x03, 0x19
        /*0046*/ 	.short	0x0010


	//----- nvinfo : EIATTR_PARAM_CBANK
	.align		4
        /*0048*/ 	.byte	0x04, 0x0a
        /*004a*/ 	.short	(.L_33 - .L_32)
	.align		4
.L_32:
        /*004c*/ 	.word	index@(.nv.constant0._Z4Inc1PfS_)
        /*0050*/ 	.short	0x0380
        /*0052*/ 	.short	0x0010


	//----- nvinfo : EIATTR_SW_WAR
	.align		4
.L_33:
        /*0054*/ 	.byte	0x04, 0x36
        /*0056*/ 	.short	(.L_35 - .L_34)
.L_34:
        /*0058*/ 	.word	0x00000008
.L_35:


//--------------------- .nv.callgraph             --------------------------
	.section	.nv.callgraph,"",@"SHT_CUDA_CALLGRAPH"
	.align	4
	.sectionentsize	8
	.align		4
        /*0000*/ 	.word	0x00000000
	.align		4
        /*0004*/ 	.word	0xffffffff
	.align		4
        /*0008*/ 	.word	0x00000000
	.align		4
        /*000c*/ 	.word	0xfffffffe
	.align		4
        /*0010*/ 	.word	0x00000000
	.align		4
        /*0014*/ 	.word	0xfffffffd
	.align		4
        /*0018*/ 	.word	0x00000000
	.align		4
        /*001c*/ 	.word	0xfffffffc


//--------------------- .text._Z4Inc2PfS_         --------------------------
	.section	.text._Z4Inc2PfS_,"ax",@progbits
	.align	128
        .global         _Z4Inc2PfS_
        .type           _Z4Inc2PfS_,@function
        .size           _Z4Inc2PfS_,(.L_x_4 - _Z4Inc2PfS_)
        .other          _Z4Inc2PfS_,@"STO_CUDA_ENTRY STV_DEFAULT"
_Z4Inc2PfS_:
.text._Z4Inc2PfS_:
[----:B------:R-:W-:Y:S01]  /*0000*/  LDC R1, c[0x0][0x37c] ;  /* 0x0000df00ff017b82 */ /* 0x000fe20000000800 */
[----:B------:R-:W0:Y:S07]  /*0010*/  S2R R7, SR_TID.X ;  /* 0x0000000000077919 */ /* 0x000e2e0000002100 */
[----:B------:R-:W0:Y:S08]  /*0020*/  S2UR UR4, SR_CTAID.X ;  /* 0x00000000000479c3 */ /* 0x000e300000002500 */
[----:B------:R-:W0:Y:S02]  /*0030*/  LDC R0, c[0x0][0x360] ;  /* 0x0000d800ff007b82 */ /* 0x000e240000000800 */
[----:B0-----:R-:W-:-:S05]  /*0040*/  IMAD R7, R0, UR4, R7 ;  /* 0x0000000400077c24 */ /* 0x001fca000f8e0207 */
[----:B------:R-:W-:-:S13]  /*0050*/  ISETP.GT.AND P0, PT, R7, 0x3ff, PT ;  /* 0x000003ff0700780c */ /* 0x000fda0003f04270 */
[----:B------:R-:W-:Y:S05]  /*0060*/  @P0 EXIT ;  /* 0x000000000000094d */ /* 0x000fea0003800000 */
[----:B------:R-:W0:Y:S01]  /*0070*/  LDC.64 R2, c[0x0][0x380] ;  /* 0x0000e000ff027b82 */ /* 0x000e220000000a00 */
[----:B------:R-:W1:Y:S07]  /*0080*/  LDCU.64 UR6, c[0x0][0x358] ;  /* 0x00006b00ff0677ac */ /* 0x000e6e0008000a00 */
[----:B------:R-:W2:Y:S01]  /*0090*/  LDC.64 R4, c[0x0][0x388] ;  /* 0x0000e200ff047b82 */ /* 0x000ea20000000a00 */
[----:B0-----:R-:W-:-:S05]  /*00a0*/  IMAD.WIDE R2, R7, 0x4, R2 ;  /* 0x0000000407027825 */ /* 0x001fca00078e0202 */
[----:B-1----:R0:W5:Y:S01]  /*00b0*/  LDG.E R9, desc[UR6][R2.64] ;  /* 0x0000000602097981 */ /* 0x002162000c1e1900 */
[----:B------:R-:W-:Y:S01]  /*00c0*/  UMOV UR4, URZ ;  /* 0x000000ff00047c82 */ /* 0x000fe20008000000 */
[----:B--2---:R-:W-:-:S07]  /*00d0*/  IMAD.WIDE R4, R7, 0x4, R4 ;  /* 0x0000000407047825 */ /* 0x004fce00078e0204 */
.L_x_0:
[----:B----45:R-:W-:-:S05]  /*00e0*/  FADD R9, R9, 1 ;  /* 0x3f80000009097421 */ /* 0x030fca0000000000 */
[----:B------:R-:W-:Y:S04]  /*00f0*/  STG.E desc[UR6][R2.64], R9 ;  /* 0x0000000902007986 */ /* 0x000fe8000c101906 */
[----:B------:R1:W-:Y:S04]  /*0100*/  STG.E desc[UR6][R4.64], R9 ;  /* 0x0000000904007986 */ /* 0x0003e8000c101906 */
[----:B------:R-:W2:Y:S04]  /*0110*/  LDG.E R7, desc[UR6][R2.64] ;  /* 0x0000000602077981 */ /* 0x000ea8000c1e1900 */
[----:B--2---:R2:W-:Y:S04]  /*0120*/  STG.E desc[UR6][R4.64], R7 ;  /* 0x0000000704007986 */ /* 0x0045e8000c101906 */
[----:B------:R-:W3:Y:S04]  /*0130*/  LDG.E R11, desc[UR6][R2.64] ;  /* 0x00000006020b7981 */ /* 0x000ee8000c1e1900 */
[----:B---3--:R3:W-:Y:S04]  /*0140*/  STG.E desc[UR6][R4.64], R11 ;  /* 0x0000000b04007986 */ /* 0x0087e8000c101906 */
[----:B------:R-:W4:Y:S04]  /*0150*/  LDG.E R13, desc[UR6][R2.64] ;  /* 0x00000006020d7981 */ /* 0x000f28000c1e1900 */
[----:B----4-:R4:W-:Y:S04]  /*0160*/  STG.E desc[UR6][R4.64], R13 ;  /* 0x0000000d04007986 */ /* 0x0109e8000c101906 */
[----:B------:R-:W2:Y:S04]  /*0170*/  LDG.E R15, desc[UR6][R2.64] ;  /* 0x00000006020f7981 */ /* 0x000ea8000c1e1900 */
[----:B--2---:R2:W-:Y:S04]  /*0180*/  STG.E desc[UR6][R4.64], R15 ;  /* 0x0000000f04007986 */ /* 0x0045e8000c101906 */
[----:B------:R-:W3:Y:S04]  /*0190*/  LDG.E R17, desc[UR6][R2.64] ;  /* 0x0000000602117981 */ /* 0x000ee8000c1e1900 */
[----:B---3--:R3:W-:Y:S04]  /*01a0*/  STG.E desc[UR6][R4.64], R17 ;  /* 0x0000001104007986 */ /* 0x0087e8000c101906 */
[----:B-1----:R-:W4:Y:S04]  /*01b0*/  LDG.E R9, desc[UR6][R2.64] ;  /* 0x0000000602097981 */ /* 0x002f28000c1e1900 */
[----:B----4-:R1:W-:Y:S04]  /*01c0*/  STG.E desc[UR6][R4.64], R9 ;  /* 0x0000000904007986 */ /* 0x0103e8000c101906 */
[----:B------:R-:W4:Y:S04]  /*01d0*/  LDG.E R7, desc[UR6][R2.64] ;  /* 0x0000000602077981 */ /* 0x000f28000c1e1900 */
[----:B----4-:R4:W-:Y:S04]  /*01e0*/  STG.E desc[UR6][R4.64], R7 ;  /* 0x0000000704007986 */ /* 0x0109e8000c101906 */
[----:B------:R-:W2:Y:S04]  /*01f0*/  LDG.E R11, desc[UR6][R2.64] ;  /* 0x00000006020b7981 */ /* 0x000ea8000c1e1900 */
[----:B--2---:R-:W-:Y:S04]  /*0200*/  STG.E desc[UR6][R4.64], R11 ;  /* 0x0000000b04007986 */ /* 0x004fe8000c101906 */
[----:B------:R2:W-:Y:S04]  /*0210*/  STG.E desc[UR6][R4.64], R11 ;  /* 0x0000000b04007986 */ /* 0x0005e8000c101906 */
[----:B------:R-:W3:Y:S04]  /*0220*/  LDG.E R13, desc[UR6][R2.64] ;  /* 0x00000006020d7981 */ /* 0x000ee8000c1e1900 */
[----:B---3--:R3:W-:Y:S04]  /*0230*/  STG.E desc[UR6][R4.64], R13 ;  /* 0x0000000d04007986 */ /* 0x0087e8000c101906 */
[----:B------:R-:W4:Y:S04]  /*0240*/  LDG.E R15, desc[UR6][R2.64] ;  /* 0x00000006020f7981 */ /* 0x000f28000c1e1900 */
[----:B----4-:R4:W-:Y:S04]  /*0250*/  STG.E desc[UR6][R4.64], R15 ;  /* 0x0000000f04007986 */ /* 0x0109e8000c101906 */
[----:B------:R-:W2:Y:S04]  /*0260*/  LDG.E R17, desc[UR6][R2.64] ;  /* 0x0000000602117981 */ /* 0x000ea8000c1e1900 */
[----:B--2---:R2:W-:Y:S04]  /*0270*/  STG.E desc[UR6][R4.64], R17 ;  /* 0x0000001104007986 */ /* 0x0045e8000c101906 */
[----:B-1----:R-:W3:Y:S04]  /*0280*/  LDG.E R9, desc[UR6][R2.64] ;  /* 0x0000000602097981 */ /* 0x002ee8000c1e1900 */
[----:B---3--:R1:W-:Y:S04]  /*0290*/  STG.E desc[UR6][R4.64], R9 ;  /* 0x0000000904007986 */ /* 0x0083e8000c101906 */
[----:B------:R-:W3:Y:S04]  /*02a0*/  LDG.E R7, desc[UR6][R2.64] ;  /* 0x0000000602077981 */ /* 0x000ee8000c1e1900 */
[----:B---3--:R3:W-:Y:S04]  /*02b0*/  STG.E desc[UR6][R4.64], R7 ;  /* 0x0000000704007986 */ /* 0x0087e8000c101906 */
[----:B------:R-:W4:Y:S04]  /*02c0*/  LDG.E R11, desc[UR6][R2.64] ;  /* 0x00000006020b7981 */ /* 0x000f28000c1e1900 */
[----:B----4-:R4:W-:Y:S04]  /*02d0*/  STG.E desc[UR6][R4.64], R11 ;  /* 0x0000000b04007986 */ /* 0x0109e8000c101906 */
[----:B------:R-:W2:Y:S04]  /*02e0*/  LDG.E R13, desc[UR6][R2.64] ;  /* 0x00000006020d7981 */ /* 0x000ea8000c1e1900 */
[----:B--2---:R2:W-:Y:S04]  /*02f0*/  STG.E desc[UR6][R4.64], R13 ;  /* 0x0000000d04007986 */ /* 0x0045e8000c101906 */
[----:B------:R-:W3:Y:S04]  /*0300*/  LDG.E R15, desc[UR6][R2.64] ;  /* 0x00000006020f7981 */ /* 0x000ee8000c1e1900 */
[----:B---3--:R-:W-:Y:S04]  /*0310*/  STG.E desc[UR6][R4.64], R15 ;  /* 0x0000000f04007986 */ /* 0x008fe8000c101906 */
[----:B------:R3:W-:Y:S04]  /*0320*/  STG.E desc[UR6][R4.64], R15 ;  /* 0x0000000f04007986 */ /* 0x0007e8000c101906 */
[----:B------:R-:W4:Y:S04]  /*0330*/  LDG.E R17, desc[UR6][R2.64] ;  /* 0x0000000602117981 */ /* 0x000f28000c1e1900 */
[----:B----4-:R4:W-:Y:S04]  /*0340*/  STG.E desc[UR6][R4.64], R17 ;  /* 0x0000001104007986 */ /* 0x0109e8000c101906 */
[----:B-1----:R-:W2:Y:S04]  /*0350*/  LDG.E R9, desc[UR6][R2.64] ;  /* 0x0000000602097981 */ /* 0x002ea8000c1e1900 */
[----:B--2---:R-:W-:Y:S04]  /*0360*/  STG.E desc[UR6][R4.64], R9 ;  /* 0x0000000904007986 */ /* 0x004fe8000c101906 */
[----:B------:R-:W2:Y:S04]  /*0370*/  LDG.E R7, desc[UR6][R2.64] ;  /* 0x0000000602077981 */ /* 0x000ea8000c1e1900 */
[----:B--2---:R1:W-:Y:S04]  /*0380*/  STG.E desc[UR6][R4.64], R7 ;  /* 0x0000000704007986 */ /* 0x0043e8000c101906 */
        /* <DEDUP_REMOVED lines=10> */
[----:B------:R-:W-:Y:S04]  /*0430*/  STG.E desc[UR6][R4.64], R19 ;  /* 0x0000001304007986 */ /* 0x000fe8000c101906 */
        /* <DEDUP_REMOVED lines=8> */
[----:B------:R-:W2:Y:S04]  /*04c0*/  LDG.E R15, desc[UR6][R2.64] ;  /* 0x00000006020f7981 */ /* 0x000ea8000c1e1900 */
[----:B--2---:R4:W-:Y:S04]  /*04d0*/  STG.E desc[UR6][R4.64], R15 ;  /* 0x0000000f04007986 */ /* 0x0049e8000c101906 */
[----:B------:R-:W2:Y:S04]  /*04e0*/  LDG.E R17, desc[UR6][R2.64] ;  /* 0x0000000602117981 */ /* 0x000ea8000c1e1900 */
[----:B--2---:R4:W-:Y:S04]  /*04f0*/  STG.E desc[UR6][R4.64], R17 ;  /* 0x0000001104007986 */ /* 0x0049e8000c101906 */
[----:B-1----:R-:W2:Y:S04]  /*0500*/  LDG.E R7, desc[UR6][R2.64] ;  /* 0x0000000602077981 */ /* 0x002ea8000c1e1900 */
[----:B--2---:R4:W-:Y:S04]  /*0510*/  STG.E desc[UR6][R4.64], R7 ;  /* 0x0000000704007986 */ /* 0x0049e8000c101906 */
[----:B---3--:R-:W2:Y:S01]  /*0520*/  LDG.E R9, desc[UR6][R2.64] ;  /* 0x0000000602097981 */ /* 0x008ea2000c1e1900 */
[----:B------:R-:W-:-:S04]  /*0530*/  UIADD3 UR4, UPT, UPT, UR4, 0x1, URZ ;  /* 0x0000000104047890 */ /* 0x000fc8000fffe0ff */
[----:B------:R-:W-:Y:S01]  /*0540*/  UISETP.NE.AND UP0, UPT, UR4, 0x100000, UPT ;  /* 0x001000000400788c */ /* 0x000fe2000bf05270 */
[----:B--2---:R4:W-:Y:S08]  /*0550*/  STG.E desc[UR6][R4.64], R9 ;  /* 0x0000000904007986 */ /* 0x0049f0000c101906 */
[----:B------:R-:W-:Y:S05]  /*0560*/  BRA.U UP0, `(.L_x_0) ;  /* 0xfffffff900dc7547 */ /* 0x000fea000b83ffff */
[----:B------:R-:W-:Y:S05]  /*0570*/  EXIT ;  /* 0x000000000000794d */ /* 0x000fea0003800000 */
.L_x_1:
[----:B------:R-:W-:-:S00]  /*0580*/  BRA `(.L_x_1) ;  /* 0xfffffffc00fc7947 */ /* 0x000fc0000383ffff */
[----:B------:R-:W-:-:S00]  /*0590*/  NOP ;  /* 0x0000000000007918 */ /* 0x000fc00000000000 */
        /* <DEDUP_REMOVED lines=14> */
.L_x_4:


//--------------------- .text._Z4Inc1PfS_         --------------------------
	.section	.text._Z4Inc1PfS_,"ax",@progbits
	.align	128
        .global         _Z4Inc1PfS_
        .type           _Z4Inc1PfS_,@function
        .size           _Z4Inc1PfS_,(.L_x_5 - _Z4Inc1PfS_)
        .other          _Z4Inc1PfS_,@"STO_CUDA_ENTRY STV_DEFAULT"
_Z4Inc1PfS_:
.text._Z4Inc1PfS_:
[----:B------:R-:W-:Y:S01]  /*0000*/  LDC R1, c[0x0][0x37c] ;  /* 0x0000df00ff017b82 */ /* 0x000fe20000000800 */
[----:B------:R-:W0:Y:S07]  /*0010*/  S2R R7, SR_TID.X ;  /* 0x0000000000077919 */ /* 0x000e2e0000002100 */
[----:B------:R-:W0:Y:S08]  /*0020*/  S2UR UR4, SR_CTAID.X ;  /* 0x00000000000479c3 */ /* 0x000e300000002500 */
[----:B------:R-:W0:Y:S02]  /*0030*/  LDC R0, c[0x0][0x360] ;  /* 0x0000d800ff007b82 */ /* 0x000e240000000800 */
[----:B0-----:R-:W-:-:S05]  /*0040*/  IMAD R7, R0, UR4, R7 ;  /* 0x0000000400077c24 */ /* 0x001fca000f8e0207 */
[----:B------:R-:W-:-:S13]  /*0050*/  ISETP.GT.AND P0, PT, R7, RZ, PT ;  /* 0x000000ff0700720c */ /* 0x000fda0003f04270 */
        /* <DEDUP_REMOVED lines=8> */
.L_x_2:
        /* <DEDUP_REMOVED lines=74> */
.L_x_3:
        /* <DEDUP_REMOVED lines=16> */
.L_x_5:


//--------------------- .nv.shared.reserved.0     --------------------------
	.section	.nv.shared.reserved.0,"aw",@nobits
	.weak		__nv_reservedSMEM_offset_0_alias
	.size		__nv_reservedSMEM_offset_0_alias, 0, 64
	.other		__nv_reservedSMEM_offset_0_alias,@"STO_CUDA_RESERVED_SHARED STV_DEFAULT"
__nv_reservedSMEM_offset_0_alias:
	.zero		0
	.zero		64


//--------------------- .nv.constant0._Z4Inc2PfS_ --------------------------
	.section	.nv.constant0._Z4Inc2PfS_,"a",@progbits
	.sectionflags	@""
	.align	4
.nv.constant0._Z4Inc2PfS_:
	.zero		912


//--------------------- .nv.constant0._Z4Inc1PfS_ --------------------------
	.section	.nv.constant0._Z4Inc1PfS_,"a",@progbits
	.sectionflags	@""
	.align	4
.nv.constant0._Z4Inc1PfS_:
	.zero		912


//--------------------- SYMBOLS --------------------------

	.type		.nv.reservedSmem.offset0,@object
	.size		.nv.reservedSmem.offset0,0x4
